	.headerflags	@"EF_CUDA_TEXMODE_UNIFIED EF_CUDA_64BIT_ADDRESS EF_CUDA_ACCELERATORS EF_CUDA_SM90 EF_CUDA_VIRTUAL_SM(EF_CUDA_SM90)"
	.elftype	@"ET_EXEC"


//--------------------- .nv.info                  --------------------------
	.section	.nv.info,"",@"SHT_CUDA_INFO"
	.align	4


	//----- nvinfo : EIATTR_REGCOUNT
	.align		4
        /*0000*/ 	.byte	0x04, 0x2f
        /*0002*/ 	.short	(.L_1 - .L_0)
	.align		4
.L_0:
        /*0004*/ 	.word	index@(triton_poi_fused_convolution_sigmoid_2)
        /*0008*/ 	.word	0x0000000a


	//----- nvinfo : EIATTR_MIN_STACK_SIZE
	.align		4
.L_1:
        /*000c*/ 	.byte	0x04, 0x12
        /*000e*/ 	.short	(.L_3 - .L_2)
	.align		4
.L_2:
        /*0010*/ 	.word	index@(triton_poi_fused_convolution_sigmoid_2)
        /*0014*/ 	.word	0x00000000


	//----- nvinfo : EIATTR_FRAME_SIZE
	.align		4
.L_3:
        /*0018*/ 	.byte	0x04, 0x11
        /*001a*/ 	.short	(.L_5 - .L_4)
	.align		4
.L_4:
        /*001c*/ 	.word	index@(triton_poi_fused_convolution_sigmoid_2)
        /*0020*/ 	.word	0x00000000


	//----- nvinfo : EIATTR_MIN_STACK_SIZE
	.align		4
.L_5:
        /*0024*/ 	.byte	0x04, 0x12
        /*0026*/ 	.short	(.L_7 - .L_6)
	.align		4
.L_6:
        /*0028*/ 	.word	index@(triton_poi_fused_convolution_sigmoid_2)
        /*002c*/ 	.word	0x00000000
.L_7:


//--------------------- .nv.info.triton_poi_fused_convolution_sigmoid_2 --------------------------
	.section	.nv.info.triton_poi_fused_convolution_sigmoid_2,"",@"SHT_CUDA_INFO"
	.sectionflags	@""
	.align	4


	//----- nvinfo : EIATTR_CUDA_API_VERSION
	.align		4
        /*0000*/ 	.byte	0x04, 0x37
        /*0002*/ 	.short	(.L_9 - .L_8)
.L_8:
        /*0004*/ 	.word	0x0000007c


	//----- nvinfo : EIATTR_KPARAM_INFO
	.align		4
.L_9:
        /*0008*/ 	.byte	0x04, 0x17
        /*000a*/ 	.short	(.L_11 - .L_10)
.L_10:
        /*000c*/ 	.word	0x00000000
        /*0010*/ 	.short	0x0002
        /*0012*/ 	.short	0x0010
        /*0014*/ 	.byte	0x00, 0xf0, 0x11, 0x00


	//----- nvinfo : EIATTR_KPARAM_INFO
	.align		4
.L_11:
        /*0018*/ 	.byte	0x04, 0x17
        /*001a*/ 	.short	(.L_13 - .L_12)
.L_12:
        /*001c*/ 	.word	0x00000000
        /*0020*/ 	.short	0x0001
        /*0022*/ 	.short	0x0008
        /*0024*/ 	.byte	0x00, 0xf4, 0x21, 0x00


	//----- nvinfo : EIATTR_KPARAM_INFO
	.align		4
.L_13:
        /*0028*/ 	.byte	0x04, 0x17
        /*002a*/ 	.short	(.L_15 - .L_14)
.L_14:
        /*002c*/ 	.word	0x00000000
        /*0030*/ 	.short	0x0000
        /*0032*/ 	.short	0x0000
        /*0034*/ 	.byte	0x00, 0xf4, 0x21, 0x00


	//----- nvinfo : EIATTR_SPARSE_MMA_MASK
	.align		4
.L_15:
        /*0038*/ 	.byte	0x03, 0x50
        /*003a*/ 	.short	0x0000


	//----- nvinfo : EIATTR_MAXREG_COUNT
	.align		4
        /*003c*/ 	.byte	0x03, 0x1b
        /*003e*/ 	.short	0x00ff


	//----- nvinfo : EIATTR_EXIT_INSTR_OFFSETS
	.align		4
        /*0040*/ 	.byte	0x04, 0x1c
        /*0042*/ 	.short	(.L_17 - .L_16)


	//   ....[0]....
.L_16:
        /*0044*/ 	.word	0x00000290


	//   ....[1]....
        /*0048*/ 	.word	0x000002b0


	//----- nvinfo : EIATTR_REQNTID
	.align		4
.L_17:
        /*004c*/ 	.byte	0x04, 0x10
        /*004e*/ 	.short	(.L_19 - .L_18)
.L_18:
        /*0050*/ 	.word	0x00000080
        /*0054*/ 	.word	0x00000001
        /*0058*/ 	.word	0x00000001


	//----- nvinfo : EIATTR_CBANK_PARAM_SIZE
	.align		4
.L_19:
        /*005c*/ 	.byte	0x03, 0x19
        /*005e*/ 	.short	0x0014


	//----- nvinfo : EIATTR_PARAM_CBANK
	.align		4
        /*0060*/ 	.byte	0x04, 0x0a
        /*0062*/ 	.short	(.L_21 - .L_20)
	.align		4
.L_20:
        /*0064*/ 	.word	index@(.nv.constant0.triton_poi_fused_convolution_sigmoid_2)
        /*0068*/ 	.short	0x0210
        /*006a*/ 	.short	0x0014


	//----- nvinfo : EIATTR_SW_WAR
	.align		4
.L_21:
        /*006c*/ 	.byte	0x04, 0x36
        /*006e*/ 	.short	(.L_23 - .L_22)
.L_22:
        /*0070*/ 	.word	0x00000008
.L_23:


//--------------------- .nv.callgraph             --------------------------
	.section	.nv.callgraph,"",@"SHT_CUDA_CALLGRAPH"
	.align	4
	.sectionentsize	8
	.align		4
        /*0000*/ 	.word	0x00000000
	.align		4
        /*0004*/ 	.word	0xffffffff
	.align		4
        /*0008*/ 	.word	0x00000000
	.align		4
        /*000c*/ 	.word	0xfffffffe
	.align		4
        /*0010*/ 	.word	0x00000000
	.align		4
        /*0014*/ 	.word	0xfffffffd
	.align		4
        /*0018*/ 	.word	0x00000000
	.align		4
        /*001c*/ 	.word	0xfffffffc


//--------------------- .text.triton_poi_fused_convolution_sigmoid_2 --------------------------
	.section	.text.triton_poi_fused_convolution_sigmoid_2,"ax",@progbits
	.align	128
        .global         triton_poi_fused_convolution_sigmoid_2
        .type           triton_poi_fused_convolution_sigmoid_2,@function
        .size           triton_poi_fused_convolution_sigmoid_2,(.L_x_1 - triton_poi_fused_convolution_sigmoid_2)
        .other          triton_poi_fused_convolution_sigmoid_2,@"STO_CUDA_ENTRY STV_DEFAULT"
triton_poi_fused_convolution_sigmoid_2:
.text.triton_poi_fused_convolution_sigmoid_2:
[----:B------:R-:W0:Y:S02]  /*0000*/  LDC R1, c[0x0][0x28] ;  /* 0x00000a00ff017b82 */ /* 0x000e240000000800 */
[----:B------:R-:W1:Y:S01]  /*0010*/  S2R R0, SR_TID.X ;  /* 0x0000000000007919 */ /* 0x000e620000002100 */
[----:B------:R-:W2:Y:S01]  /*0020*/  LDC.64 R2, c[0x0][0x210] ;  /* 0x00008400ff027b82 */ /* 0x000ea20000000a00 */
[----:B------:R-:W-:Y:S01]  /*0030*/  ULDC.64 UR4, c[0x0][0x208] ;  /* 0x0000820000047ab9 */ /* 0x000fe20000000a00 */
[----:B------:R-:W3:Y:S06]  /*0040*/  S2R R7, SR_CTAID.X ;  /* 0x0000000000077919 */ /* 0x000eec0000002500 */
[----:B------:R-:W4:Y:S01]  /*0050*/  LDC.64 R4, c[0x0][0x218] ;  /* 0x00008600ff047b82 */ /* 0x000f220000000a00 */
[----:B-1----:R-:W-:Y:S01]  /*0060*/  SHF.L.U32 R0, R0, 0x1, RZ ;  /* 0x0000000100007819 */ /* 0x002fe200000006ff */
[----:B----4-:R-:W4:Y:S03]  /*0070*/  LDG.E R4, desc[UR4][R4.64] ;  /* 0x0000000404047981 */ /* 0x010f26000c1e1900 */
[----:B------:R-:W-:-:S04]  /*0080*/  LOP3.LUT R0, R0, 0xfe, RZ, 0xc0, !PT ;  /* 0x000000fe00007812 */ /* 0x000fc800078ec0ff */
[----:B---3--:R-:W-:-:S04]  /*0090*/  LEA R7, R7, R0, 0x8 ;  /* 0x0000000007077211 */ /* 0x008fc800078e40ff */
[C---:B------:R-:W-:Y:S01]  /*00a0*/  ISETP.GE.AND P0, PT, R7.reuse, 0x400, PT ;  /* 0x000004000700780c */ /* 0x040fe20003f06270 */
[----:B--2---:R-:W-:Y:S01]  /*00b0*/  IMAD.WIDE R2, R7, 0x4, R2 ;  /* 0x0000000407027825 */ /* 0x004fe200078e0202 */
[----:B------:R-:W-:-:S11]  /*00c0*/  CS2R R6, SRZ ;  /* 0x0000000000067805 */ /* 0x000fd6000001ff00 */
[----:B------:R-:W4:Y:S02]  /*00d0*/  @!P0 LDG.E.64 R6, desc[UR4][R2.64] ;  /* 0x0000000402068981 */ /* 0x000f24000c1e1b00 */
[C---:B----4-:R-:W-:Y:S01]  /*00e0*/  FADD R6, R4.reuse, R6 ;  /* 0x0000000604067221 */ /* 0x050fe20000000000 */
[----:B------:R-:W-:-:S03]  /*00f0*/  FADD R7, R4, R7 ;  /* 0x0000000704077221 */ /* 0x000fc60000000000 */
[----:B------:R-:W-:Y:S01]  /*0100*/  FADD R6, RZ, -R6 ;  /* 0x80000006ff067221 */ /* 0x000fe20000000000 */
[----:B------:R-:W-:-:S03]  /*0110*/  FADD R7, RZ, -R7 ;  /* 0x80000007ff077221 */ /* 0x000fc60000000000 */
[----:B------:R-:W-:Y:S01]  /*0120*/  FMUL R6, R6, 1.4426950216293334961 ;  /* 0x3fb8aa3b06067820 */ /* 0x000fe20000400000 */
[----:B------:R-:W-:-:S04]  /*0130*/  FMUL R7, R7, 1.4426950216293334961 ;  /* 0x3fb8aa3b07077820 */ /* 0x000fc80000400000 */
[----:B------:R-:W-:Y:S02]  /*0140*/  FSETP.GEU.AND P1, PT, R6, -126, PT ;  /* 0xc2fc00000600780b */ /* 0x000fe40003f2e000 */
[----:B------:R-:W-:-:S11]  /*0150*/  FSETP.GEU.AND P2, PT, R7, -126, PT ;  /* 0xc2fc00000700780b */ /* 0x000fd60003f4e000 */
[----:B------:R-:W-:Y:S02]  /*0160*/  @!P1 FMUL R6, R6, 0.5 ;  /* 0x3f00000006069820 */ /* 0x000fe40000400000 */
[----:B------:R-:W-:Y:S02]  /*0170*/  @!P2 FMUL R7, R7, 0.5 ;  /* 0x3f0000000707a820 */ /* 0x000fe40000400000 */
[----:B------:R-:W1:Y:S08]  /*0180*/  MUFU.EX2 R0, R6 ;  /* 0x0000000600007308 */ /* 0x000e700000000800 */
[----:B------:R-:W2:Y:S01]  /*0190*/  MUFU.EX2 R4, R7 ;  /* 0x0000000700047308 */ /* 0x000ea20000000800 */
[----:B-1----:R-:W-:-:S04]  /*01a0*/  @!P1 FMUL R0, R0, R0 ;  /* 0x0000000000009220 */ /* 0x002fc80000400000 */
[----:B------:R-:W-:Y:S01]  /*01b0*/  FADD R0, R0, 1 ;  /* 0x3f80000000007421 */ /* 0x000fe20000000000 */
[----:B--2---:R-:W-:-:S04]  /*01c0*/  @!P2 FMUL R4, R4, R4 ;  /* 0x000000040404a220 */ /* 0x004fc80000400000 */
[----:B------:R-:W-:Y:S01]  /*01d0*/  FADD R4, R4, 1 ;  /* 0x3f80000004047421 */ /* 0x000fe20000000000 */
[----:B------:R-:W-:-:S04]  /*01e0*/  FSETP.GT.AND P1, PT, R0, 8.50705917302346158658e+37, PT ;  /* 0x7e8000000000780b */ /* 0x000fc80003f24000 */
[----:B------:R-:W-:Y:S01]  /*01f0*/  FSETP.GT.AND P2, PT, R4, 8.50705917302346158658e+37, PT ;  /* 0x7e8000000400780b */ /* 0x000fe20003f44000 */
[----:B------:R-:W-:-:S08]  /*0200*/  HFMA2.MMA R7, -RZ, RZ, 1.625, 0 ;  /* 0x3e800000ff077435 */ /* 0x000fd000000001ff */
[----:B------:R-:W-:-:S04]  /*0210*/  @P1 FMUL R0, R0, 0.25 ;  /* 0x3e80000000001820 */ /* 0x000fc80000400000 */
[----:B------:R-:W-:Y:S02]  /*0220*/  @P2 FMUL R4, R4, 0.25 ;  /* 0x3e80000004042820 */ /* 0x000fe40000400000 */
[----:B------:R-:W1:Y:S08]  /*0230*/  MUFU.RCP R0, R0 ;  /* 0x0000000000007308 */ /* 0x000e700000001000 */
[----:B------:R-:W2:Y:S01]  /*0240*/  MUFU.RCP R4, R4 ;  /* 0x0000000400047308 */ /* 0x000ea20000001000 */
[----:B------:R-:W-:-:S02]  /*0250*/  FSEL R5, R7, 1, P1 ;  /* 0x3f80000007057808 */ /* 0x000fc40000800000 */
[----:B------:R-:W-:-:S03]  /*0260*/  FSEL R7, R7, 1, P2 ;  /* 0x3f80000007077808 */ /* 0x000fc60001000000 */
[----:B-1----:R-:W-:Y:S02]  /*0270*/  FMUL R6, R0, R5 ;  /* 0x0000000500067220 */ /* 0x002fe40000400000 */
[----:B--2---:R-:W-:Y:S01]  /*0280*/  FMUL R7, R4, R7 ;  /* 0x0000000704077220 */ /* 0x004fe20000400000 */
[----:B------:R-:W-:Y:S06]  /*0290*/  @P0 EXIT ;  /* 0x000000000000094d */ /* 0x000fec0003800000 */
[----:B------:R-:W-:Y:S01]  /*02a0*/  STG.E.64 desc[UR4][R2.64], R6 ;  /* 0x0000000602007986 */ /* 0x000fe2000c101b04 */
[----:B------:R-:W-:Y:S05]  /*02b0*/  EXIT ;  /* 0x000000000000794d */ /* 0x000fea0003800000 */
.L_x_0:
[----:B------:R-:W-:-:S00]  /*02c0*/  BRA `(.L_x_0) ;  /* 0xfffffffc00fc7947 */ /* 0x000fc0000383ffff */
[----:B------:R-:W-:-:S00]  /*02d0*/  NOP ;  /* 0x0000000000007918 */ /* 0x000fc00000000000 */
        /* <DEDUP_REMOVED lines=10> */
.L_x_1:


//--------------------- .nv.constant0.triton_poi_fused_convolution_sigmoid_2 --------------------------
	.section	.nv.constant0.triton_poi_fused_convolution_sigmoid_2,"a",@progbits
	.sectionflags	@""
	.align	4
.nv.constant0.triton_poi_fused_convolution_sigmoid_2:
	.zero		548
